	.headerflags	@"EF_CUDA_TEXMODE_UNIFIED EF_CUDA_64BIT_ADDRESS EF_CUDA_ACCELERATORS EF_CUDA_SM90 EF_CUDA_VIRTUAL_SM(EF_CUDA_SM90)"
	.elftype	@"ET_EXEC"


//--------------------- .nv.info                  --------------------------
	.section	.nv.info,"",@"SHT_CUDA_INFO"
	.align	4


	//----- nvinfo : EIATTR_REGCOUNT
	.align		4
        /*0000*/ 	.byte	0x04, 0x2f
        /*0002*/ 	.short	(.L_3 - .L_2)
	.align		4
.L_2:
        /*0004*/ 	.word	index@(triton_poi_fused__native_batch_norm_legit_no_training_leaky_relu_leaky_relu_backward_3)
        /*0008*/ 	.word	0x00000016


	//----- nvinfo : EIATTR_MIN_STACK_SIZE
	.align		4
.L_3:
        /*000c*/ 	.byte	0x04, 0x12
        /*000e*/ 	.short	(.L_5 - .L_4)
	.align		4
.L_4:
        /*0010*/ 	.word	index@(triton_poi_fused__native_batch_norm_legit_no_training_leaky_relu_leaky_relu_backward_3)
        /*0014*/ 	.word	0x00000000


	//----- nvinfo : EIATTR_FRAME_SIZE
	.align		4
.L_5:
        /*0018*/ 	.byte	0x04, 0x11
        /*001a*/ 	.short	(.L_7 - .L_6)
	.align		4
.L_6:
        /*001c*/ 	.word	index@(triton_poi_fused__native_batch_norm_legit_no_training_leaky_relu_leaky_relu_backward_3)
        /*0020*/ 	.word	0x00000000


	//----- nvinfo : EIATTR_MIN_STACK_SIZE
	.align		4
.L_7:
        /*0024*/ 	.byte	0x04, 0x12
        /*0026*/ 	.short	(.L_9 - .L_8)
	.align		4
.L_8:
        /*0028*/ 	.word	index@(triton_poi_fused__native_batch_norm_legit_no_training_leaky_relu_leaky_relu_backward_3)
        /*002c*/ 	.word	0x00000000
.L_9:


//--------------------- .nv.info.triton_poi_fused__native_batch_norm_legit_no_training_leaky_relu_leaky_relu_backward_3 --------------------------
	.section	.nv.info.triton_poi_fused__native_batch_norm_legit_no_training_leaky_relu_leaky_relu_backward_3,"",@"SHT_CUDA_INFO"
	.sectionflags	@""
	.align	4


	//----- nvinfo : EIATTR_CUDA_API_VERSION
	.align		4
        /*0000*/ 	.byte	0x04, 0x37
        /*0002*/ 	.short	(.L_11 - .L_10)
.L_10:
        /*0004*/ 	.word	0x0000007c


	//----- nvinfo : EIATTR_KPARAM_INFO
	.align		4
.L_11:
        /*0008*/ 	.byte	0x04, 0x17
        /*000a*/ 	.short	(.L_13 - .L_12)
.L_12:
        /*000c*/ 	.word	0x00000000
        /*0010*/ 	.short	0x0007
        /*0012*/ 	.short	0x0038
        /*0014*/ 	.byte	0x00, 0xf0, 0x11, 0x00


	//----- nvinfo : EIATTR_KPARAM_INFO
	.align		4
.L_13:
        /*0018*/ 	.byte	0x04, 0x17
        /*001a*/ 	.short	(.L_15 - .L_14)
.L_14:
        /*001c*/ 	.word	0x00000000
        /*0020*/ 	.short	0x0006
        /*0022*/ 	.short	0x0030
        /*0024*/ 	.byte	0x00, 0xf4, 0x21, 0x00


	//----- nvinfo : EIATTR_KPARAM_INFO
	.align		4
.L_15:
        /*0028*/ 	.byte	0x04, 0x17
        /*002a*/ 	.short	(.L_17 - .L_16)
.L_16:
        /*002c*/ 	.word	0x00000000
        /*0030*/ 	.short	0x0005
        /*0032*/ 	.short	0x0028
        /*0034*/ 	.byte	0x00, 0xf4, 0x21, 0x00


	//----- nvinfo : EIATTR_KPARAM_INFO
	.align		4
.L_17:
        /*0038*/ 	.byte	0x04, 0x17
        /*003a*/ 	.short	(.L_19 - .L_18)
.L_18:
        /*003c*/ 	.word	0x00000000
        /*0040*/ 	.short	0x0004
        /*0042*/ 	.short	0x0020
        /*0044*/ 	.byte	0x00, 0xf4, 0x21, 0x00


	//----- nvinfo : EIATTR_KPARAM_INFO
	.align		4
.L_19:
        /*0048*/ 	.byte	0x04, 0x17
        /*004a*/ 	.short	(.L_21 - .L_20)
.L_20:
        /*004c*/ 	.word	0x00000000
        /*0050*/ 	.short	0x0003
        /*0052*/ 	.short	0x0018
        /*0054*/ 	.byte	0x00, 0xf4, 0x21, 0x00


	//----- nvinfo : EIATTR_KPARAM_INFO
	.align		4
.L_21:
        /*0058*/ 	.byte	0x04, 0x17
        /*005a*/ 	.short	(.L_23 - .L_22)
.L_22:
        /*005c*/ 	.word	0x00000000
        /*0060*/ 	.short	0x0002
        /*0062*/ 	.short	0x0010
        /*0064*/ 	.byte	0x00, 0xf4, 0x21, 0x00


	//----- nvinfo : EIATTR_KPARAM_INFO
	.align		4
.L_23:
        /*0068*/ 	.byte	0x04, 0x17
        /*006a*/ 	.short	(.L_25 - .L_24)
.L_24:
        /*006c*/ 	.word	0x00000000
        /*0070*/ 	.short	0x0001
        /*0072*/ 	.short	0x0008
        /*0074*/ 	.byte	0x00, 0xf4, 0x21, 0x00


	//----- nvinfo : EIATTR_KPARAM_INFO
	.align		4
.L_25:
        /*0078*/ 	.byte	0x04, 0x17
        /*007a*/ 	.short	(.L_27 - .L_26)
.L_26:
        /*007c*/ 	.word	0x00000000
        /*0080*/ 	.short	0x0000
        /*0082*/ 	.short	0x0000
        /*0084*/ 	.byte	0x00, 0xf4, 0x21, 0x00


	//----- nvinfo : EIATTR_SPARSE_MMA_MASK
	.align		4
.L_27:
        /*0088*/ 	.byte	0x03, 0x50
        /*008a*/ 	.short	0x0000


	//----- nvinfo : EIATTR_MAXREG_COUNT
	.align		4
        /*008c*/ 	.byte	0x03, 0x1b
        /*008e*/ 	.short	0x00ff


	//----- nvinfo : EIATTR_EXIT_INSTR_OFFSETS
	.align		4
        /*0090*/ 	.byte	0x04, 0x1c
        /*0092*/ 	.short	(.L_29 - .L_28)


	//   ....[0]....
.L_28:
        /*0094*/ 	.word	0x00000510


	//   ....[1]....
        /*0098*/ 	.word	0x00000530


	//----- nvinfo : EIATTR_REQNTID
	.align		4
.L_29:
        /*009c*/ 	.byte	0x04, 0x10
        /*009e*/ 	.short	(.L_31 - .L_30)
.L_30:
        /*00a0*/ 	.word	0x00000080
        /*00a4*/ 	.word	0x00000001
        /*00a8*/ 	.word	0x00000001


	//----- nvinfo : EIATTR_CBANK_PARAM_SIZE
	.align		4
.L_31:
        /*00ac*/ 	.byte	0x03, 0x19
        /*00ae*/ 	.short	0x003c


	//----- nvinfo : EIATTR_PARAM_CBANK
	.align		4
        /*00b0*/ 	.byte	0x04, 0x0a
        /*00b2*/ 	.short	(.L_33 - .L_32)
	.align		4
.L_32:
        /*00b4*/ 	.word	index@(.nv.constant0.triton_poi_fused__native_batch_norm_legit_no_training_leaky_relu_leaky_relu_backward_3)
        /*00b8*/ 	.short	0x0210
        /*00ba*/ 	.short	0x003c


	//----- nvinfo : EIATTR_SW_WAR
	.align		4
.L_33:
        /*00bc*/ 	.byte	0x04, 0x36
        /*00be*/ 	.short	(.L_35 - .L_34)
.L_34:
        /*00c0*/ 	.word	0x00000008
.L_35:


//--------------------- .nv.callgraph             --------------------------
	.section	.nv.callgraph,"",@"SHT_CUDA_CALLGRAPH"
	.align	4
	.sectionentsize	8
	.align		4
        /*0000*/ 	.word	0x00000000
	.align		4
        /*0004*/ 	.word	0xffffffff
	.align		4
        /*0008*/ 	.word	0x00000000
	.align		4
        /*000c*/ 	.word	0xfffffffe
	.align		4
        /*0010*/ 	.word	0x00000000
	.align		4
        /*0014*/ 	.word	0xfffffffd
	.align		4
        /*0018*/ 	.word	0x00000000
	.align		4
        /*001c*/ 	.word	0xfffffffc


//--------------------- .nv.constant4             --------------------------
	.section	.nv.constant4,"a",@progbits
	.align	8
	.align		8
.nv.constant4:
        /*0000*/ 	.dword	_$_str
	.align		8
        /*0008*/ 	.dword	_$_str_$_2


//--------------------- .text.triton_poi_fused__native_batch_norm_legit_no_training_leaky_relu_leaky_relu_backward_3 --------------------------
	.section	.text.triton_poi_fused__native_batch_norm_legit_no_training_leaky_relu_leaky_relu_backward_3,"ax",@progbits
	.align	128
        .global         triton_poi_fused__native_batch_norm_legit_no_training_leaky_relu_leaky_relu_backward_3
        .type           triton_poi_fused__native_batch_norm_legit_no_training_leaky_relu_leaky_relu_backward_3,@function
        .size           triton_poi_fused__native_batch_norm_legit_no_training_leaky_relu_leaky_relu_backward_3,(.L_x_1 - triton_poi_fused__native_batch_norm_legit_no_training_leaky_relu_leaky_relu_backward_3)
        .other          triton_poi_fused__native_batch_norm_legit_no_training_leaky_relu_leaky_relu_backward_3,@"STO_CUDA_ENTRY STV_DEFAULT"
triton_poi_fused__native_batch_norm_legit_no_training_leaky_relu_leaky_relu_backward_3:
.text.triton_poi_fused__native_batch_norm_legit_no_training_leaky_relu_leaky_relu_backward_3:
[----:B------:R-:W0:Y:S01]  /*0000*/  LDC R1, c[0x0][0x28] ;  /* 0x00000a00ff017b82 */ /* 0x000e220000000800 */
[----:B------:R-:W1:Y:S07]  /*0010*/  S2R R0, SR_TID.X ;  /* 0x0000000000007919 */ /* 0x000e6e0000002100 */
[----:B------:R-:W2:Y:S01]  /*0020*/  LDC.64 R8, c[0x0][0x228] ;  /* 0x00008a00ff087b82 */ /* 0x000ea20000000a00 */
[----:B------:R-:W-:Y:S01]  /*0030*/  ULDC.64 UR4, c[0x0][0x208] ;  /* 0x0000820000047ab9 */ /* 0x000fe20000000a00 */
[----:B------:R-:W3:Y:S06]  /*0040*/  S2R R5, SR_CTAID.X ;  /* 0x0000000000057919 */ /* 0x000eec0000002500 */
[----:B------:R-:W4:Y:S08]  /*0050*/  LDC.64 R14, c[0x0][0x220] ;  /* 0x00008800ff0e7b82 */ /* 0x000f300000000a00 */
[----:B------:R-:W5:Y:S08]  /*0060*/  LDC.64 R12, c[0x0][0x218] ;  /* 0x00008600ff0c7b82 */ /* 0x000f700000000a00 */
[----:B------:R-:W4:Y:S08]  /*0070*/  LDC.64 R16, c[0x0][0x230] ;  /* 0x00008c00ff107b82 */ /* 0x000f300000000a00 */
[----:B------:R-:W4:Y:S01]  /*0080*/  LDC.64 R18, c[0x0][0x238] ;  /* 0x00008e00ff127b82 */ /* 0x000f220000000a00 */
[----:B-1----:R-:W-:Y:S01]  /*0090*/  IMAD.SHL.U32 R0, R0, 0x2, RZ ;  /* 0x0000000200007824 */ /* 0x002fe200078e00ff */
[----:B------:R-:W-:-:S02]  /*00a0*/  CS2R R6, SRZ ;  /* 0x0000000000067805 */ /* 0x000fc4000001ff00 */
[----:B---3--:R-:W-:Y:S01]  /*00b0*/  SHF.R.S32.HI R3, RZ, 0x17, R5 ;  /* 0x00000017ff037819 */ /* 0x008fe20000011405 */
[----:B------:R-:W-:Y:S01]  /*00c0*/  ULDC.64 UR6, c[0x0][0x240] ;  /* 0x0000900000067ab9 */ /* 0x000fe20000000a00 */
[----:B------:R-:W-:Y:S02]  /*00d0*/  LOP3.LUT R0, R0, 0xfe, RZ, 0xc0, !PT ;  /* 0x000000fe00007812 */ /* 0x000fe400078ec0ff */
[----:B------:R-:W-:-:S03]  /*00e0*/  SGXT R3, R3, 0x1 ;  /* 0x000000010303781a */ /* 0x000fc60000000200 */
[----:B------:R-:W-:Y:S01]  /*00f0*/  IMAD R0, R5, 0x100, R0 ;  /* 0x0000010005007824 */ /* 0x000fe200078e0200 */
[----:B------:R-:W-:-:S04]  /*0100*/  CS2R R4, SRZ ;  /* 0x0000000000047805 */ /* 0x000fc8000001ff00 */
[----:B------:R-:W-:Y:S02]  /*0110*/  LEA.HI R3, R3, R0, RZ, 0x4 ;  /* 0x0000000003037211 */ /* 0x000fe400078f20ff */
[----:B------:R-:W-:Y:S02]  /*0120*/  ISETP.GE.AND P0, PT, R0, 0x100, PT ;  /* 0x000001000000780c */ /* 0x000fe40003f06270 */
[----:B------:R-:W-:-:S04]  /*0130*/  SHF.R.S32.HI R3, RZ, 0x4, R3 ;  /* 0x00000004ff037819 */ /* 0x000fc80000011403 */
[----:B------:R-:W-:-:S04]  /*0140*/  LEA.HI R2, R3, R3, RZ, 0x2 ;  /* 0x0000000303027211 */ /* 0x000fc800078f10ff */
[----:B------:R-:W-:-:S04]  /*0150*/  LOP3.LUT R2, R2, 0xfffffffc, RZ, 0xc0, !PT ;  /* 0xfffffffc02027812 */ /* 0x000fc800078ec0ff */
[----:B------:R-:W-:-:S05]  /*0160*/  IADD3 R11, R3, -R2, RZ ;  /* 0x80000002030b7210 */ /* 0x000fca0007ffe0ff */
[----:B--2---:R-:W-:-:S05]  /*0170*/  IMAD.WIDE R8, R11, 0x4, R8 ;  /* 0x000000040b087825 */ /* 0x004fca00078e0208 */
[----:B------:R-:W2:Y:S04]  /*0180*/  @!P0 LDG.E.EL R4, desc[UR4][R8.64] ;  /* 0x0000000408048981 */ /* 0x000ea8000c2e1900 */
[----:B------:R1:W3:Y:S01]  /*0190*/  @!P0 LDG.E.EL R5, desc[UR4][R8.64] ;  /* 0x0000000408058981 */ /* 0x0002e2000c2e1900 */
[----:B------:R-:W-:Y:S01]  /*01a0*/  CS2R R2, SRZ ;  /* 0x0000000000027805 */ /* 0x000fe2000001ff00 */
[----:B----4-:R-:W-:-:S04]  /*01b0*/  IMAD.WIDE R14, R11, 0x4, R14 ;  /* 0x000000040b0e7825 */ /* 0x010fc800078e020e */
[----:B-----5:R-:W-:Y:S01]  /*01c0*/  IMAD.WIDE R12, R0, 0x4, R12 ;  /* 0x00000004000c7825 */ /* 0x020fe200078e020c */
[----:B------:R-:W4:Y:S04]  /*01d0*/  @!P0 LDG.E.EL R6, desc[UR4][R14.64] ;  /* 0x000000040e068981 */ /* 0x000f28000c2e1900 */
[----:B------:R-:W4:Y:S01]  /*01e0*/  @!P0 LDG.E.64 R2, desc[UR4][R12.64] ;  /* 0x000000040c028981 */ /* 0x000f22000c1e1b00 */
[C---:B0-----:R-:W-:Y:S01]  /*01f0*/  IMAD.WIDE R16, R11.reuse, 0x4, R16 ;  /* 0x000000040b107825 */ /* 0x041fe200078e0210 */
[----:B-1----:R-:W-:Y:S02]  /*0200*/  CS2R R8, SRZ ;  /* 0x0000000000087805 */ /* 0x002fe4000001ff00 */
[----:B------:R0:W5:Y:S01]  /*0210*/  @!P0 LDG.E.EL R7, desc[UR4][R14.64] ;  /* 0x000000040e078981 */ /* 0x000162000c2e1900 */
[----:B------:R-:W-:Y:S01]  /*0220*/  IMAD.WIDE R18, R11, 0x4, R18 ;  /* 0x000000040b127825 */ /* 0x000fe200078e0212 */
[----:B------:R-:W-:-:S02]  /*0230*/  CS2R R10, SRZ ;  /* 0x00000000000a7805 */ /* 0x000fc4000001ff00 */
[----:B------:R-:W4:Y:S04]  /*0240*/  @!P0 LDG.E.EL R9, desc[UR4][R16.64] ;  /* 0x0000000410098981 */ /* 0x000f28000c2e1900 */
[----:B------:R-:W4:Y:S04]  /*0250*/  @!P0 LDG.E.EL R11, desc[UR4][R16.64] ;  /* 0x00000004100b8981 */ /* 0x000f28000c2e1900 */
[----:B------:R-:W4:Y:S04]  /*0260*/  @!P0 LDG.E.EL R10, desc[UR4][R18.64] ;  /* 0x00000004120a8981 */ /* 0x000f28000c2e1900 */
[----:B------:R-:W4:Y:S01]  /*0270*/  @!P0 LDG.E.EL R8, desc[UR4][R18.64] ;  /* 0x0000000412088981 */ /* 0x000f22000c2e1900 */
[----:B0-----:R-:W-:-:S02]  /*0280*/  IMAD.MOV.U32 R14, RZ, RZ, 0x3e800000 ;  /* 0x3e800000ff0e7424 */ /* 0x001fc400078e00ff */
[----:B--2---:R-:W-:Y:S01]  /*0290*/  FADD R4, R4, 9.9999997473787516356e-06 ;  /* 0x3727c5ac04047421 */ /* 0x004fe20000000000 */
[----:B---3--:R-:W-:-:S03]  /*02a0*/  FADD R5, R5, 9.9999997473787516356e-06 ;  /* 0x3727c5ac05057421 */ /* 0x008fc60000000000 */
[----:B------:R-:W0:Y:S08]  /*02b0*/  MUFU.SQRT R13, R4 ;  /* 0x00000004000d7308 */ /* 0x000e300000002000 */
[----:B------:R-:W1:Y:S01]  /*02c0*/  MUFU.SQRT R12, R5 ;  /* 0x00000005000c7308 */ /* 0x000e620000002000 */
[C---:B0-----:R-:W-:Y:S02]  /*02d0*/  FSETP.GT.AND P2, PT, R13.reuse, 8.50705917302346158658e+37, PT ;  /* 0x7e8000000d00780b */ /* 0x041fe40003f44000 */
[----:B------:R-:W-:-:S02]  /*02e0*/  FSETP.GEU.AND P4, PT, R13, 1.175494350822287508e-38, PT ;  /* 0x008000000d00780b */ /* 0x000fc40003f8e000 */
[C---:B-1----:R-:W-:Y:S02]  /*02f0*/  FSETP.GT.AND P1, PT, R12.reuse, 8.50705917302346158658e+37, PT ;  /* 0x7e8000000c00780b */ /* 0x042fe40003f24000 */
[----:B------:R-:W-:-:S07]  /*0300*/  FSETP.GEU.AND P3, PT, R12, 1.175494350822287508e-38, PT ;  /* 0x008000000c00780b */ /* 0x000fce0003f6e000 */
[----:B------:R-:W-:-:S04]  /*0310*/  @P2 FMUL R13, R13, 0.25 ;  /* 0x3e8000000d0d2820 */ /* 0x000fc80000400000 */
[----:B------:R-:W-:Y:S01]  /*0320*/  @!P4 FMUL R13, R13, 16777216 ;  /* 0x4b8000000d0dc820 */ /* 0x000fe20000400000 */
[----:B------:R-:W-:-:S04]  /*0330*/  @P1 FMUL R12, R12, 0.25 ;  /* 0x3e8000000c0c1820 */ /* 0x000fc80000400000 */
[----:B------:R-:W-:Y:S01]  /*0340*/  @!P3 FMUL R12, R12, 16777216 ;  /* 0x4b8000000c0cb820 */ /* 0x000fe20000400000 */
[----:B------:R-:W0:Y:S01]  /*0350*/  MUFU.RCP R13, R13 ;  /* 0x0000000d000d7308 */ /* 0x000e220000001000 */
[----:B------:R-:W-:-:S07]  /*0360*/  FSEL R4, R14, 1, P2 ;  /* 0x3f8000000e047808 */ /* 0x000fce0001000000 */
[----:B------:R-:W1:Y:S01]  /*0370*/  MUFU.RCP R12, R12 ;  /* 0x0000000c000c7308 */ /* 0x000e620000001000 */
[----:B------:R-:W-:Y:S01]  /*0380*/  FSEL R5, R14, 1, P1 ;  /* 0x3f8000000e057808 */ /* 0x000fe20000800000 */
[----:B------:R-:W-:Y:S01]  /*0390*/  @!P4 FMUL R4, R4, 16777216 ;  /* 0x4b8000000404c820 */ /* 0x000fe20000400000 */
[----:B----4-:R-:W-:-:S03]  /*03a0*/  FADD R3, -R6, R3 ;  /* 0x0000000306037221 */ /* 0x010fc60000000100 */
[----:B------:R-:W-:Y:S01]  /*03b0*/  @!P3 FMUL R5, R5, 16777216 ;  /* 0x4b8000000505b820 */ /* 0x000fe20000400000 */
[----:B0-----:R-:W-:Y:S01]  /*03c0*/  FMUL R4, R13, R4 ;  /* 0x000000040d047220 */ /* 0x001fe20000400000 */
[----:B-----5:R-:W-:-:S03]  /*03d0*/  FADD R2, -R7, R2 ;  /* 0x0000000207027221 */ /* 0x020fc60000000100 */
[----:B------:R-:W-:Y:S01]  /*03e0*/  FMUL R3, R4, R3 ;  /* 0x0000000304037220 */ /* 0x000fe20000400000 */
[----:B-1----:R-:W-:-:S03]  /*03f0*/  FMUL R5, R12, R5 ;  /* 0x000000050c057220 */ /* 0x002fc60000400000 */
[----:B------:R-:W-:Y:S01]  /*0400*/  FFMA R11, R3, R11, R10 ;  /* 0x0000000b030b7223 */ /* 0x000fe2000000000a */
[----:B------:R-:W-:Y:S02]  /*0410*/  FMUL R5, R5, R2 ;  /* 0x0000000205057220 */ /* 0x000fe40000400000 */
[----:B------:R-:W0:Y:S02]  /*0420*/  LDC.64 R2, c[0x0][0x210] ;  /* 0x00008400ff027b82 */ /* 0x000e240000000a00 */
[----:B------:R-:W-:Y:S01]  /*0430*/  FFMA R10, R5, R9, R8 ;  /* 0x00000009050a7223 */ /* 0x000fe20000000008 */
[----:B------:R-:W-:-:S04]  /*0440*/  FSETP.GT.AND P1, PT, R11, RZ, PT ;  /* 0x000000ff0b00720b */ /* 0x000fc80003f24000 */
[----:B------:R-:W-:-:S09]  /*0450*/  FSETP.GT.AND P2, PT, R10, RZ, PT ;  /* 0x000000ff0a00720b */ /* 0x000fd20003f44000 */
[----:B------:R-:W-:-:S04]  /*0460*/  @!P1 FMUL R11, R11, 0.10000000149011611938 ;  /* 0x3dcccccd0b0b9820 */ /* 0x000fc80000400000 */
[----:B------:R-:W-:Y:S01]  /*0470*/  @!P2 FMUL R10, R10, 0.10000000149011611938 ;  /* 0x3dcccccd0a0aa820 */ /* 0x000fe20000400000 */
[----:B------:R-:W-:Y:S02]  /*0480*/  FSETP.GT.AND P2, PT, R11, RZ, PT ;  /* 0x000000ff0b00720b */ /* 0x000fe40003f44000 */
[----:B------:R-:W-:Y:S01]  /*0490*/  IADD3 R4, P1, R0, UR6, RZ ;  /* 0x0000000600047c10 */ /* 0x000fe2000ff3e0ff */
[----:B0-----:R-:W-:Y:S01]  /*04a0*/  IMAD.WIDE R2, R0, 0x4, R2 ;  /* 0x0000000400027825 */ /* 0x001fe200078e0202 */
[----:B------:R-:W-:Y:S02]  /*04b0*/  FSETP.GT.AND P3, PT, R10, RZ, PT ;  /* 0x000000ff0a00720b */ /* 0x000fe40003f64000 */
[----:B------:R-:W-:Y:S02]  /*04c0*/  SEL R7, RZ, 0x100, !P2 ;  /* 0x00000100ff077807 */ /* 0x000fe40005000000 */
[----:B------:R-:W-:Y:S01]  /*04d0*/  SEL R6, RZ, 0x1, !P3 ;  /* 0x00000001ff067807 */ /* 0x000fe20005800000 */
[----:B------:R0:W-:Y:S01]  /*04e0*/  @!P0 STG.E.64 desc[UR4][R2.64], R10 ;  /* 0x0000000a02008986 */ /* 0x0001e2000c101b04 */
[----:B------:R-:W-:-:S02]  /*04f0*/  LEA.HI.X.SX32 R5, R0, UR7, 0x1, P1 ;  /* 0x0000000700057c11 */ /* 0x000fc400088f0eff */
[----:B------:R-:W-:Y:S01]  /*0500*/  IADD3 R7, R6, R7, RZ ;  /* 0x0000000706077210 */ /* 0x000fe20007ffe0ff */
[----:B0-----:R-:W-:Y:S06]  /*0510*/  @P0 EXIT ;  /* 0x000000000000094d */ /* 0x001fec0003800000 */
[----:B------:R-:W-:Y:S01]  /*0520*/  STG.E.U16 desc[UR4][R4.64], R7 ;  /* 0x0000000704007986 */ /* 0x000fe2000c101504 */
[----:B------:R-:W-:Y:S05]  /*0530*/  EXIT ;  /* 0x000000000000794d */ /* 0x000fea0003800000 */
.L_x_0:
[----:B------:R-:W-:-:S00]  /*0540*/  BRA `(.L_x_0) ;  /* 0xfffffffc00fc7947 */ /* 0x000fc0000383ffff */
[----:B------:R-:W-:-:S00]  /*0550*/  NOP ;  /* 0x0000000000007918 */ /* 0x000fc00000000000 */
        /* <DEDUP_REMOVED lines=10> */
.L_x_1:


//--------------------- .nv.global.init           --------------------------
	.section	.nv.global.init,"aw",@progbits
.nv.global.init:
	.type		_$_str,@object
	.size		_$_str,(_$_str_$_2 - _$_str)
_$_str:
        /*0000*/ 	.byte	0x5f, 0x5f, 0x43, 0x55, 0x44, 0x41, 0x5f, 0x46, 0x54, 0x5a, 0x00
	.type		_$_str_$_2,@object
	.size		_$_str_$_2,(.L_1 - _$_str_$_2)
_$_str_$_2:
        /*000b*/ 	.byte	0x5f, 0x5f, 0x43, 0x55, 0x44, 0x41, 0x5f, 0x50, 0x52, 0x45, 0x43, 0x5f, 0x53, 0x51, 0x52, 0x54
        /*001b*/ 	.byte	0x00
.L_1:


//--------------------- .nv.constant0.triton_poi_fused__native_batch_norm_legit_no_training_leaky_relu_leaky_relu_backward_3 --------------------------
	.section	.nv.constant0.triton_poi_fused__native_batch_norm_legit_no_training_leaky_relu_leaky_relu_backward_3,"a",@progbits
	.sectionflags	@""
	.align	4
.nv.constant0.triton_poi_fused__native_batch_norm_legit_no_training_leaky_relu_leaky_relu_backward_3:
	.zero		588
